//
// Generated by NVIDIA NVVM Compiler
//
// Compiler Build ID: CL-36424714
// Cuda compilation tools, release 13.0, V13.0.88
// Based on NVVM 20.0.0
//

.version 9.0
.target sm_100
.address_size 64

	// .globl	_Z25unique_idx_calc_threadIdxPi
.extern .func  (.param .b32 func_retval0) vprintf
(
	.param .b64 vprintf_param_0,
	.param .b64 vprintf_param_1
)
;
.global .align 1 .b8 $str[29] = {116, 104, 114, 101, 97, 100, 73, 100, 120, 58, 32, 37, 100, 44, 32, 118, 97, 108, 117, 101, 32, 58, 32, 37, 100, 32, 10, 32};
.global .align 1 .b8 $str$1[58] = {98, 108, 111, 99, 107, 73, 100, 120, 46, 120, 58, 32, 37, 100, 44, 32, 116, 104, 114, 101, 97, 100, 73, 100, 120, 46, 120, 32, 58, 32, 37, 100, 44, 32, 103, 105, 100, 32, 58, 32, 37, 100, 44, 32, 118, 97, 108, 117, 101, 32, 58, 32, 37, 100, 32, 10, 32};

.visible .entry _Z25unique_idx_calc_threadIdxPi(
	.param .u64 .ptr .align 1 _Z25unique_idx_calc_threadIdxPi_param_0
)
{
	.local .align 8 .b8 	__local_depot0[8];
	.reg .b64 	%SP;
	.reg .b64 	%SPL;
	.reg .b32 	%r<5>;
	.reg .b64 	%rd<9>;

	mov.u64 	%SPL, __local_depot0;
	cvta.local.u64 	%SP, %SPL;
	ld.param.u64 	%rd1, [_Z25unique_idx_calc_threadIdxPi_param_0];
	cvta.to.global.u64 	%rd2, %rd1;
	add.u64 	%rd3, %SP, 0;
	add.u64 	%rd4, %SPL, 0;
	mov.u32 	%r1, %tid.x;
	mul.wide.u32 	%rd5, %r1, 4;
	add.s64 	%rd6, %rd2, %rd5;
	ld.global.u32 	%r2, [%rd6];
	st.local.v2.u32 	[%rd4], {%r1, %r2};
	mov.u64 	%rd7, $str;
	cvta.global.u64 	%rd8, %rd7;
	{ // callseq 0, 0
	.param .b64 param0;
	st.param.b64 	[param0], %rd8;
	.param .b64 param1;
	st.param.b64 	[param1], %rd3;
	.param .b32 retval0;
	call.uni (retval0), 
	vprintf, 
	(
	param0, 
	param1
	);
	ld.param.b32 	%r3, [retval0];
	} // callseq 0
	ret;

}
	// .globl	_Z22unique_gid_calculationPi
.visible .entry _Z22unique_gid_calculationPi(
	.param .u64 .ptr .align 1 _Z22unique_gid_calculationPi_param_0
)
{
	.local .align 16 .b8 	__local_depot1[16];
	.reg .b64 	%SP;
	.reg .b64 	%SPL;
	.reg .b32 	%r<8>;
	.reg .b64 	%rd<9>;

	mov.u64 	%SPL, __local_depot1;
	cvta.local.u64 	%SP, %SPL;
	ld.param.u64 	%rd1, [_Z22unique_gid_calculationPi_param_0];
	cvta.to.global.u64 	%rd2, %rd1;
	add.u64 	%rd3, %SP, 0;
	add.u64 	%rd4, %SPL, 0;
	mov.u32 	%r1, %tid.x;
	mov.u32 	%r2, %ctaid.x;
	mov.u32 	%r3, %ntid.x;
	mad.lo.s32 	%r4, %r2, %r3, %r1;
	mul.wide.s32 	%rd5, %r4, 4;
	add.s64 	%rd6, %rd2, %rd5;
	ld.global.u32 	%r5, [%rd6];
	st.local.v4.u32 	[%rd4], {%r2, %r1, %r4, %r5};
	mov.u64 	%rd7, $str$1;
	cvta.global.u64 	%rd8, %rd7;
	{ // callseq 1, 0
	.param .b64 param0;
	st.param.b64 	[param0], %rd8;
	.param .b64 param1;
	st.param.b64 	[param1], %rd3;
	.param .b32 retval0;
	call.uni (retval0), 
	vprintf, 
	(
	param0, 
	param1
	);
	ld.param.b32 	%r6, [retval0];
	} // callseq 1
	ret;

}


// ===== COMPILED SASS (sm_100) =====

	.target	sm_100

	.elftype	@"ET_EXEC"


//--------------------- .note.nv.tkinfo           --------------------------
	.section	.note.nv.tkinfo,"",@"SHT_NOTE"
	.sectionflags	@"SHF_NOTE_NV_TKINFO"
	.tkinfo
        /*0018*/ 	.word	0x00000002
        /*0030*/ 	.string	""
        /*0030*/ 	.string	"ptxas"
        /*0030*/ 	.string	"Cuda compilation tools, release 13.0, V13.0.88"
        /*0030*/ 	.string	"Build cuda_13.0.r13.0/compiler.36424714_0"
        /*0030*/ 	.string	"-arch sm_100 -m 64 "



//--------------------- .note.nv.cuinfo           --------------------------
	.section	.note.nv.cuinfo,"",@"SHT_NOTE"
	.sectionflags	@"SHF_NOTE_NV_CUINFO"
        /*0018*/ 	.short	0x0002
        /*001a*/ 	.short	0x0064
        /*001c*/ 	.short	0x0082
	.zero		2


//--------------------- .nv.info                  --------------------------
	.section	.nv.info,"",@"SHT_CUDA_INFO"
	.align	4


	//----- nvinfo : EIATTR_REGCOUNT
	.align		4
        /*0000*/ 	.byte	0x04, 0x2f
        /*0002*/ 	.short	(.L_3 - .L_2)
	.align		4
.L_2:
        /*0004*/ 	.word	index@(_Z25unique_idx_calc_threadIdxPi)
        /*0008*/ 	.word	0x00000018


	//----- nvinfo : EIATTR_FRAME_SIZE
	.align		4
.L_3:
        /*000c*/ 	.byte	0x04, 0x11
        /*000e*/ 	.short	(.L_5 - .L_4)
	.align		4
.L_4:
        /*0010*/ 	.word	index@(_Z25unique_idx_calc_threadIdxPi)
        /*0014*/ 	.word	0x00000008


	//----- nvinfo : EIATTR_REGCOUNT
	.align		4
.L_5:
        /*0018*/ 	.byte	0x04, 0x2f
        /*001a*/ 	.short	(.L_7 - .L_6)
	.align		4
.L_6:
        /*001c*/ 	.word	index@(_Z22unique_gid_calculationPi)
        /*0020*/ 	.word	0x00000018


	//----- nvinfo : EIATTR_FRAME_SIZE
	.align		4
.L_7:
        /*0024*/ 	.byte	0x04, 0x11
        /*0026*/ 	.short	(.L_9 - .L_8)
	.align		4
.L_8:
        /*0028*/ 	.word	index@(_Z22unique_gid_calculationPi)
        /*002c*/ 	.word	0x00000010


	//----- nvinfo : EIATTR_MIN_STACK_SIZE
	.align		4
.L_9:
        /*0030*/ 	.byte	0x04, 0x12
        /*0032*/ 	.short	(.L_11 - .L_10)
	.align		4
.L_10:
        /*0034*/ 	.word	index@(_Z22unique_gid_calculationPi)
        /*0038*/ 	.word	0x00000010


	//----- nvinfo : EIATTR_MIN_STACK_SIZE
	.align		4
.L_11:
        /*003c*/ 	.byte	0x04, 0x12
        /*003e*/ 	.short	(.L_13 - .L_12)
	.align		4
.L_12:
        /*0040*/ 	.word	index@(_Z25unique_idx_calc_threadIdxPi)
        /*0044*/ 	.word	0x00000008
.L_13:


//--------------------- .nv.compat                --------------------------
	.section	.nv.compat,"",@"SHT_CUDA_COMPAT_INFO"
	.align	4
        /*0000*/ 	.byte	0x02, 0x09, 0x00, 0x00, 0x02, 0x02, 0x01, 0x00, 0x02, 0x05, 0x05, 0x00, 0x03, 0x07, 0x01, 0x01
        /*0010*/ 	.byte	0x02, 0x03, 0x00, 0x00, 0x02, 0x06, 0x01, 0x00, 0x04, 0x0b, 0x08, 0x00, 0x09, 0x00, 0x00, 0x00
        /*0020*/ 	.byte	0x00, 0x00, 0x00, 0x00


//--------------------- .nv.info._Z22unique_gid_calculationPi --------------------------
	.section	.nv.info._Z22unique_gid_calculationPi,"",@"SHT_CUDA_INFO"
	.sectionflags	@""
	.align	4


	//----- nvinfo : EIATTR_CUDA_API_VERSION
	.align		4
        /*0000*/ 	.byte	0x04, 0x37
        /*0002*/ 	.short	(.L_15 - .L_14)
.L_14:
        /*0004*/ 	.word	0x00000082


	//----- nvinfo : EIATTR_KPARAM_INFO
	.align		4
.L_15:
        /*0008*/ 	.byte	0x04, 0x17
        /*000a*/ 	.short	(.L_17 - .L_16)
.L_16:
        /*000c*/ 	.word	0x00000000
        /*0010*/ 	.short	0x0000
        /*0012*/ 	.short	0x0000
        /*0014*/ 	.byte	0x00, 0xf5, 0x21, 0x00


	//----- nvinfo : EIATTR_SPARSE_MMA_MASK
	.align		4
.L_17:
        /*0018*/ 	.byte	0x03, 0x50
        /*001a*/ 	.short	0x0000


	//----- nvinfo : EIATTR_MAXREG_COUNT
	.align		4
        /*001c*/ 	.byte	0x03, 0x1b
        /*001e*/ 	.short	0x00ff


	//----- nvinfo : EIATTR_EXTERNS
	.align		4
        /*0020*/ 	.byte	0x04, 0x0f
        /*0022*/ 	.short	(.L_19 - .L_18)


	//   ....[0]....
	.align		4
.L_18:
        /*0024*/ 	.word	index@(vprintf)


	//----- nvinfo : EIATTR_MERCURY_ISA_VERSION
	.align		4
.L_19:
        /*0028*/ 	.byte	0x03, 0x5f
        /*002a*/ 	.short	0x0101


	//----- nvinfo : EIATTR_VRC_CTA_INIT_COUNT
	.align		4
        /*002c*/ 	.byte	0x02, 0x4a
	.zero		1
	.zero		1


	//----- nvinfo : EIATTR_SYSCALL_OFFSETS
	.align		4
        /*0030*/ 	.byte	0x04, 0x46
        /*0032*/ 	.short	(.L_21 - .L_20)


	//   ....[0]....
.L_20:
        /*0034*/ 	.word	0x00000150


	//----- nvinfo : EIATTR_EXIT_INSTR_OFFSETS
	.align		4
.L_21:
        /*0038*/ 	.byte	0x04, 0x1c
        /*003a*/ 	.short	(.L_23 - .L_22)


	//   ....[0]....
.L_22:
        /*003c*/ 	.word	0x00000160


	//----- nvinfo : EIATTR_CBANK_PARAM_SIZE
	.align		4
.L_23:
        /*0040*/ 	.byte	0x03, 0x19
        /*0042*/ 	.short	0x0008


	//----- nvinfo : EIATTR_PARAM_CBANK
	.align		4
        /*0044*/ 	.byte	0x04, 0x0a
        /*0046*/ 	.short	(.L_25 - .L_24)
	.align		4
.L_24:
        /*0048*/ 	.word	index@(.nv.constant0._Z22unique_gid_calculationPi)
        /*004c*/ 	.short	0x0380
        /*004e*/ 	.short	0x0008


	//----- nvinfo : EIATTR_SW_WAR
	.align		4
.L_25:
        /*0050*/ 	.byte	0x04, 0x36
        /*0052*/ 	.short	(.L_27 - .L_26)
.L_26:
        /*0054*/ 	.word	0x00000008
.L_27:


//--------------------- .nv.info._Z25unique_idx_calc_threadIdxPi --------------------------
	.section	.nv.info._Z25unique_idx_calc_threadIdxPi,"",@"SHT_CUDA_INFO"
	.sectionflags	@""
	.align	4


	//----- nvinfo : EIATTR_CUDA_API_VERSION
	.align		4
        /*0000*/ 	.byte	0x04, 0x37
        /*0002*/ 	.short	(.L_29 - .L_28)
.L_28:
        /*0004*/ 	.word	0x00000082


	//----- nvinfo : EIATTR_KPARAM_INFO
	.align		4
.L_29:
        /*0008*/ 	.byte	0x04, 0x17
        /*000a*/ 	.short	(.L_31 - .L_30)
.L_30:
        /*000c*/ 	.word	0x00000000
        /*0010*/ 	.short	0x0000
        /*0012*/ 	.short	0x0000
        /*0014*/ 	.byte	0x00, 0xf5, 0x21, 0x00


	//----- nvinfo : EIATTR_SPARSE_MMA_MASK
	.align		4
.L_31:
        /*0018*/ 	.byte	0x03, 0x50
        /*001a*/ 	.short	0x0000


	//----- nvinfo : EIATTR_MAXREG_COUNT
	.align		4
        /*001c*/ 	.byte	0x03, 0x1b
        /*001e*/ 	.short	0x00ff


	//----- nvinfo : EIATTR_EXTERNS
	.align		4
        /*0020*/ 	.byte	0x04, 0x0f
        /*0022*/ 	.short	(.L_33 - .L_32)


	//   ....[0]....
	.align		4
.L_32:
        /*0024*/ 	.word	index@(vprintf)


	//----- nvinfo : EIATTR_MERCURY_ISA_VERSION
	.align		4
.L_33:
        /*0028*/ 	.byte	0x03, 0x5f
        /*002a*/ 	.short	0x0101


	//----- nvinfo : EIATTR_VRC_CTA_INIT_COUNT
	.align		4
        /*002c*/ 	.byte	0x02, 0x4a
	.zero		1
	.zero		1


	//----- nvinfo : EIATTR_SYSCALL_OFFSETS
	.align		4
        /*0030*/ 	.byte	0x04, 0x46
        /*0032*/ 	.short	(.L_35 - .L_34)


	//   ....[0]....
.L_34:
        /*0034*/ 	.word	0x00000120


	//----- nvinfo : EIATTR_EXIT_INSTR_OFFSETS
	.align		4
.L_35:
        /*0038*/ 	.byte	0x04, 0x1c
        /*003a*/ 	.short	(.L_37 - .L_36)


	//   ....[0]....
.L_36:
        /*003c*/ 	.word	0x00000130


	//----- nvinfo : EIATTR_CBANK_PARAM_SIZE
	.align		4
.L_37:
        /*0040*/ 	.byte	0x03, 0x19
        /*0042*/ 	.short	0x0008


	//----- nvinfo : EIATTR_PARAM_CBANK
	.align		4
        /*0044*/ 	.byte	0x04, 0x0a
        /*0046*/ 	.short	(.L_39 - .L_38)
	.align		4
.L_38:
        /*0048*/ 	.word	index@(.nv.constant0._Z25unique_idx_calc_threadIdxPi)
        /*004c*/ 	.short	0x0380
        /*004e*/ 	.short	0x0008


	//----- nvinfo : EIATTR_SW_WAR
	.align		4
.L_39:
        /*0050*/ 	.byte	0x04, 0x36
        /*0052*/ 	.short	(.L_41 - .L_40)
.L_40:
        /*0054*/ 	.word	0x00000008
.L_41:


//--------------------- .nv.callgraph             --------------------------
	.section	.nv.callgraph,"",@"SHT_CUDA_CALLGRAPH"
	.align	4
	.sectionentsize	8
	.align		4
        /*0000*/ 	.word	0x00000000
	.align		4
        /*0004*/ 	.word	0xffffffff
	.align		4
        /*0008*/ 	.word	index@(_Z22unique_gid_calculationPi)
	.align		4
        /*000c*/ 	.word	index@(vprintf)
	.align		4
        /*0010*/ 	.word	index@(_Z25unique_idx_calc_threadIdxPi)
	.align		4
        /*0014*/ 	.word	index@(vprintf)
	.align		4
        /*0018*/ 	.word	0x00000000
	.align		4
        /*001c*/ 	.word	0xfffffffe
	.align		4
        /*0020*/ 	.word	0x00000000
	.align		4
        /*0024*/ 	.word	0xfffffffd
	.align		4
        /*0028*/ 	.word	0x00000000
	.align		4
        /*002c*/ 	.word	0xfffffffc


//--------------------- .nv.constant4             --------------------------
	.section	.nv.constant4,"a",@progbits
	.align	8
	.align		8
.nv.constant4:
        /*0000*/ 	.dword	vprintf
	.align		8
        /*0008*/ 	.dword	$str
	.align		8
        /*0010*/ 	.dword	$str$1


//--------------------- .text._Z22unique_gid_calculationPi --------------------------
	.section	.text._Z22unique_gid_calculationPi,"ax",@progbits
	.align	128
        .global         _Z22unique_gid_calculationPi
        .type           _Z22unique_gid_calculationPi,@function
        .size           _Z22unique_gid_calculationPi,(.L_x_4 - _Z22unique_gid_calculationPi)
        .other          _Z22unique_gid_calculationPi,@"STO_CUDA_ENTRY STV_DEFAULT"
_Z22unique_gid_calculationPi:
.text._Z22unique_gid_calculationPi:
[----:B------:R-:W0:Y:S01]  /*0000*/  LDC R1, c[0x0][0x37c] ;  /* 0x0000df00ff017b82 */ /* 0x000e220000000800 */
[----:B------:R-:W1:Y:S07]  /*0010*/  S2R R13, SR_TID.X ;  /* 0x00000000000d7919 */ /* 0x000e6e0000002100 */
[----:B------:R-:W2:Y:S01]  /*0020*/  LDC.64 R2, c[0x0][0x380] ;  /* 0x0000e000ff027b82 */ /* 0x000ea20000000a00 */
[----:B------:R-:W3:Y:S01]  /*0030*/  LDCU UR6, c[0x0][0x2fc] ;  /* 0x00005f80ff0677ac */ /* 0x000ee20008000800 */
[----:B0-----:R-:W-:Y:S01]  /*0040*/  VIADD R1, R1, 0xfffffff0 ;  /* 0xfffffff001017836 */ /* 0x001fe20000000000 */
[----:B------:R-:W1:Y:S01]  /*0050*/  S2R R12, SR_CTAID.X ;  /* 0x00000000000c7919 */ /* 0x000e620000002500 */
[----:B------:R-:W1:Y:S01]  /*0060*/  LDCU UR7, c[0x0][0x360] ;  /* 0x00006c00ff0777ac */ /* 0x000e620008000800 */
[----:B------:R-:W0:Y:S01]  /*0070*/  LDCU.64 UR4, c[0x0][0x358] ;  /* 0x00006b00ff0477ac */ /* 0x000e220008000a00 */
[----:B------:R-:W-:Y:S01]  /*0080*/  MOV R0, 0x0 ;  /* 0x0000000000007802 */ /* 0x000fe20000000f00 */
[----:B------:R-:W4:Y:S01]  /*0090*/  LDCU.64 UR8, c[0x4][0x10] ;  /* 0x01000200ff0877ac */ /* 0x000f220008000a00 */
[----:B-1----:R-:W-:-:S04]  /*00a0*/  IMAD R14, R12, UR7, R13 ;  /* 0x000000070c0e7c24 */ /* 0x002fc8000f8e020d */
[----:B--2---:R-:W-:-:S05]  /*00b0*/  IMAD.WIDE R2, R14, 0x4, R2 ;  /* 0x000000040e027825 */ /* 0x004fca00078e0202 */
[----:B0-----:R-:W2:Y:S01]  /*00c0*/  LDG.E R15, desc[UR4][R2.64] ;  /* 0x00000004020f7981 */ /* 0x001ea2000c1e1900 */
[----:B------:R-:W0:Y:S01]  /*00d0*/  LDCU UR4, c[0x0][0x2f8] ;  /* 0x00005f00ff0477ac */ /* 0x000e220008000800 */
[----:B------:R1:W1:Y:S01]  /*00e0*/  LDC.64 R8, c[0x4][R0] ;  /* 0x0100000000087b82 */ /* 0x0002620000000a00 */
[----:B----4-:R-:W-:Y:S01]  /*00f0*/  IMAD.U32 R4, RZ, RZ, UR8 ;  /* 0x00000008ff047e24 */ /* 0x010fe2000f8e00ff */
[----:B------:R-:W-:Y:S02]  /*0100*/  MOV R5, UR9 ;  /* 0x0000000900057c02 */ /* 0x000fe40008000f00 */
[----:B0-----:R-:W-:-:S04]  /*0110*/  IADD3 R6, P0, PT, R1, UR4, RZ ;  /* 0x0000000401067c10 */ /* 0x001fc8000ff1e0ff */
[----:B---3--:R-:W-:Y:S01]  /*0120*/  IADD3.X R7, PT, PT, RZ, UR6, RZ, P0, !PT ;  /* 0x00000006ff077c10 */ /* 0x008fe200087fe4ff */
[----:B-12---:R0:W-:Y:S08]  /*0130*/  STL.128 [R1], R12 ;  /* 0x0000000c01007387 */ /* 0x0061f00000100c00 */
[----:B------:R-:W-:-:S07]  /*0140*/  LEPC R20, `(.L_x_0) ;  /* 0x000000001014794e */ /* 0x000fce0000000000 */
[----:B0-----:R-:W-:Y:S05]  /*0150*/  CALL.ABS.NOINC R8 ;  /* 0x0000000008007343 */ /* 0x001fea0003c00000 */
.L_x_0:
[----:B------:R-:W-:Y:S05]  /*0160*/  EXIT ;  /* 0x000000000000794d */ /* 0x000fea0003800000 */
.L_x_1:
[----:B------:R-:W-:-:S00]  /*0170*/  BRA `(.L_x_1) ;  /* 0xfffffffc00fc7947 */ /* 0x000fc0000383ffff */
[----:B------:R-:W-:-:S00]  /*0180*/  NOP ;  /* 0x0000000000007918 */ /* 0x000fc00000000000 */
[----:B------:R-:W-:-:S00]  /*0190*/  NOP ;  /* 0x0000000000007918 */ /* 0x000fc00000000000 */
[----:B------:R-:W-:-:S00]  /*01a0*/  NOP ;  /* 0x0000000000007918 */ /* 0x000fc00000000000 */
[----:B------:R-:W-:-:S00]  /*01b0*/  NOP ;  /* 0x0000000000007918 */ /* 0x000fc00000000000 */
[----:B------:R-:W-:-:S00]  /*01c0*/  NOP ;  /* 0x0000000000007918 */ /* 0x000fc00000000000 */
[----:B------:R-:W-:-:S00]  /*01d0*/  NOP ;  /* 0x0000000000007918 */ /* 0x000fc00000000000 */
[----:B------:R-:W-:-:S00]  /*01e0*/  NOP ;  /* 0x0000000000007918 */ /* 0x000fc00000000000 */
[----:B------:R-:W-:-:S00]  /*01f0*/  NOP ;  /* 0x0000000000007918 */ /* 0x000fc00000000000 */
.L_x_4:


//--------------------- .text._Z25unique_idx_calc_threadIdxPi --------------------------
	.section	.text._Z25unique_idx_calc_threadIdxPi,"ax",@progbits
	.align	128
        .global         _Z25unique_idx_calc_threadIdxPi
        .type           _Z25unique_idx_calc_threadIdxPi,@function
        .size           _Z25unique_idx_calc_threadIdxPi,(.L_x_5 - _Z25unique_idx_calc_threadIdxPi)
        .other          _Z25unique_idx_calc_threadIdxPi,@"STO_CUDA_ENTRY STV_DEFAULT"
_Z25unique_idx_calc_threadIdxPi:
.text._Z25unique_idx_calc_threadIdxPi:
[----:B------:R-:W0:Y:S01]  /*0000*/  LDC R1, c[0x0][0x37c] ;  /* 0x0000df00ff017b82 */ /* 0x000e220000000800 */
[----:B------:R-:W1:Y:S07]  /*0010*/  S2R R10, SR_TID.X ;  /* 0x00000000000a7919 */ /* 0x000e6e0000002100 */
[----:B------:R-:W1:Y:S01]  /*0020*/  LDC.64 R2, c[0x0][0x380] ;  /* 0x0000e000ff027b82 */ /* 0x000e620000000a00 */
[----:B------:R-:W2:Y:S01]  /*0030*/  LDCU.64 UR4, c[0x0][0x358] ;  /* 0x00006b00ff0477ac */ /* 0x000ea20008000a00 */
[----:B0-----:R-:W-:Y:S01]  /*0040*/  VIADD R1, R1, 0xfffffff8 ;  /* 0xfffffff801017836 */ /* 0x001fe20000000000 */
[----:B------:R-:W0:Y:S01]  /*0050*/  LDCU.64 UR6, c[0x4][0x8] ;  /* 0x01000100ff0677ac */ /* 0x000e220008000a00 */
[----:B-1----:R-:W-:-:S05]  /*0060*/  IMAD.WIDE.U32 R2, R10, 0x4, R2 ;  /* 0x000000040a027825 */ /* 0x002fca00078e0002 */
[----:B--2---:R-:W2:Y:S01]  /*0070*/  LDG.E R11, desc[UR4][R2.64] ;  /* 0x00000004020b7981 */ /* 0x004ea2000c1e1900 */
[----:B------:R-:W-:Y:S01]  /*0080*/  MOV R0, 0x0 ;  /* 0x0000000000007802 */ /* 0x000fe20000000f00 */
[----:B------:R-:W1:Y:S01]  /*0090*/  LDCU UR4, c[0x0][0x2f8] ;  /* 0x00005f00ff0477ac */ /* 0x000e620008000800 */
[----:B0-----:R-:W-:Y:S01]  /*00a0*/  IMAD.U32 R4, RZ, RZ, UR6 ;  /* 0x00000006ff047e24 */ /* 0x001fe2000f8e00ff */
[----:B------:R-:W-:Y:S01]  /*00b0*/  MOV R5, UR7 ;  /* 0x0000000700057c02 */ /* 0x000fe20008000f00 */
[----:B------:R0:W3:Y:S01]  /*00c0*/  LDC.64 R8, c[0x4][R0] ;  /* 0x0100000000087b82 */ /* 0x0000e20000000a00 */
[----:B------:R-:W4:Y:S01]  /*00d0*/  LDCU UR5, c[0x0][0x2fc] ;  /* 0x00005f80ff0577ac */ /* 0x000f220008000800 */
[----:B-1----:R-:W-:-:S05]  /*00e0*/  IADD3 R6, P0, PT, R1, UR4, RZ ;  /* 0x0000000401067c10 */ /* 0x002fca000ff1e0ff */
[----:B----4-:R-:W-:Y:S01]  /*00f0*/  IMAD.X R7, RZ, RZ, UR5, P0 ;  /* 0x00000005ff077e24 */ /* 0x010fe200080e06ff */
[----:B--23--:R0:W-:Y:S07]  /*0100*/  STL.64 [R1], R10 ;  /* 0x0000000a01007387 */ /* 0x00c1ee0000100a00 */
[----:B------:R-:W-:-:S07]  /*0110*/  LEPC R20, `(.L_x_2) ;  /* 0x000000001014794e */ /* 0x000fce0000000000 */
[----:B0-----:R-:W-:Y:S05]  /*0120*/  CALL.ABS.NOINC R8 ;  /* 0x0000000008007343 */ /* 0x001fea0003c00000 */
.L_x_2:
[----:B------:R-:W-:Y:S05]  /*0130*/  EXIT ;  /* 0x000000000000794d */ /* 0x000fea0003800000 */
.L_x_3:
        /* <DEDUP_REMOVED lines=12> */
.L_x_5:


//--------------------- .nv.global.init           --------------------------
	.section	.nv.global.init,"aw",@progbits
.nv.global.init:
	.type		$str,@object
	.size		$str,($str$1 - $str)
$str:
        /*0000*/ 	.byte	0x74, 0x68, 0x72, 0x65, 0x61, 0x64, 0x49, 0x64, 0x78, 0x3a, 0x20, 0x25, 0x64, 0x2c, 0x20, 0x76
        /*0010*/ 	.byte	0x61, 0x6c, 0x75, 0x65, 0x20, 0x3a, 0x20, 0x25, 0x64, 0x20, 0x0a, 0x20, 0x00
	.type		$str$1,@object
	.size		$str$1,(.L_1 - $str$1)
$str$1:
        /*001d*/ 	.byte	0x62, 0x6c, 0x6f, 0x63, 0x6b, 0x49, 0x64, 0x78, 0x2e, 0x78, 0x3a, 0x20, 0x25, 0x64, 0x2c, 0x20
        /*002d*/ 	.byte	0x74, 0x68, 0x72, 0x65, 0x61, 0x64, 0x49, 0x64, 0x78, 0x2e, 0x78, 0x20, 0x3a, 0x20, 0x25, 0x64
        /*003d*/ 	.byte	0x2c, 0x20, 0x67, 0x69, 0x64, 0x20, 0x3a, 0x20, 0x25, 0x64, 0x2c, 0x20, 0x76, 0x61, 0x6c, 0x75
        /*004d*/ 	.byte	0x65, 0x20, 0x3a, 0x20, 0x25, 0x64, 0x20, 0x0a, 0x20, 0x00
.L_1:


//--------------------- .nv.shared.reserved.0     --------------------------
	.section	.nv.shared.reserved.0,"aw",@nobits
	.weak		__nv_reservedSMEM_offset_0_alias
	.size		__nv_reservedSMEM_offset_0_alias, 0, 64
	.other		__nv_reservedSMEM_offset_0_alias,@"STO_CUDA_RESERVED_SHARED STV_DEFAULT"
__nv_reservedSMEM_offset_0_alias:
	.zero		0
	.zero		64


//--------------------- .nv.constant0._Z22unique_gid_calculationPi --------------------------
	.section	.nv.constant0._Z22unique_gid_calculationPi,"a",@progbits
	.sectionflags	@""
	.align	4
.nv.constant0._Z22unique_gid_calculationPi:
	.zero		904


//--------------------- .nv.constant0._Z25unique_idx_calc_threadIdxPi --------------------------
	.section	.nv.constant0._Z25unique_idx_calc_threadIdxPi,"a",@progbits
	.sectionflags	@""
	.align	4
.nv.constant0._Z25unique_idx_calc_threadIdxPi:
	.zero		904


//--------------------- SYMBOLS --------------------------

	.type		.nv.reservedSmem.offset0,@object
	.size		.nv.reservedSmem.offset0,0x4
	.type		vprintf,@function
